//
// Generated by NVIDIA NVVM Compiler
//
// Compiler Build ID: CL-36424714
// Cuda compilation tools, release 13.0, V13.0.88
// Based on NVVM 20.0.0
//

.version 9.0
.target sm_100
.address_size 64

	// .globl	_Z15printThreadInfov
.extern .func  (.param .b32 func_retval0) vprintf
(
	.param .b64 vprintf_param_0,
	.param .b64 vprintf_param_1
)
;
.global .align 1 .b8 $str[58] = {84, 104, 114, 101, 97, 100, 32, 98, 108, 111, 99, 107, 73, 100, 120, 46, 120, 32, 61, 32, 37, 100, 44, 32, 116, 104, 114, 101, 97, 100, 73, 100, 120, 46, 120, 32, 61, 32, 37, 100, 44, 32, 103, 108, 111, 98, 97, 108, 32, 73, 68, 32, 61, 32, 37, 100, 10};

.visible .entry _Z15printThreadInfov()
{
	.local .align 8 .b8 	__local_depot0[16];
	.reg .b64 	%SP;
	.reg .b64 	%SPL;
	.reg .b32 	%r<7>;
	.reg .b64 	%rd<5>;

	mov.u64 	%SPL, __local_depot0;
	cvta.local.u64 	%SP, %SPL;
	add.u64 	%rd1, %SP, 0;
	add.u64 	%rd2, %SPL, 0;
	mov.u32 	%r1, %ctaid.x;
	mov.u32 	%r2, %ntid.x;
	mov.u32 	%r3, %tid.x;
	mad.lo.s32 	%r4, %r1, %r2, %r3;
	st.local.v2.u32 	[%rd2], {%r1, %r3};
	st.local.u32 	[%rd2+8], %r4;
	mov.u64 	%rd3, $str;
	cvta.global.u64 	%rd4, %rd3;
	{ // callseq 0, 0
	.param .b64 param0;
	st.param.b64 	[param0], %rd4;
	.param .b64 param1;
	st.param.b64 	[param1], %rd1;
	.param .b32 retval0;
	call.uni (retval0), 
	vprintf, 
	(
	param0, 
	param1
	);
	ld.param.b32 	%r5, [retval0];
	} // callseq 0
	ret;

}


// ===== COMPILED SASS (sm_100) =====

	.target	sm_100

	.elftype	@"ET_EXEC"


//--------------------- .note.nv.tkinfo           --------------------------
	.section	.note.nv.tkinfo,"",@"SHT_NOTE"
	.sectionflags	@"SHF_NOTE_NV_TKINFO"
	.tkinfo
        /*0018*/ 	.word	0x00000002
        /*0030*/ 	.string	""
        /*0030*/ 	.string	"ptxas"
        /*0030*/ 	.string	"Cuda compilation tools, release 13.0, V13.0.88"
        /*0030*/ 	.string	"Build cuda_13.0.r13.0/compiler.36424714_0"
        /*0030*/ 	.string	"-arch sm_100 -m 64 "



//--------------------- .note.nv.cuinfo           --------------------------
	.section	.note.nv.cuinfo,"",@"SHT_NOTE"
	.sectionflags	@"SHF_NOTE_NV_CUINFO"
        /*0018*/ 	.short	0x0002
        /*001a*/ 	.short	0x0064
        /*001c*/ 	.short	0x0082
	.zero		2


//--------------------- .nv.info                  --------------------------
	.section	.nv.info,"",@"SHT_CUDA_INFO"
	.align	4


	//----- nvinfo : EIATTR_REGCOUNT
	.align		4
        /*0000*/ 	.byte	0x04, 0x2f
        /*0002*/ 	.short	(.L_2 - .L_1)
	.align		4
.L_1:
        /*0004*/ 	.word	index@(_Z15printThreadInfov)
        /*0008*/ 	.word	0x00000018


	//----- nvinfo : EIATTR_FRAME_SIZE
	.align		4
.L_2:
        /*000c*/ 	.byte	0x04, 0x11
        /*000e*/ 	.short	(.L_4 - .L_3)
	.align		4
.L_3:
        /*0010*/ 	.word	index@(_Z15printThreadInfov)
        /*0014*/ 	.word	0x00000010


	//----- nvinfo : EIATTR_MIN_STACK_SIZE
	.align		4
.L_4:
        /*0018*/ 	.byte	0x04, 0x12
        /*001a*/ 	.short	(.L_6 - .L_5)
	.align		4
.L_5:
        /*001c*/ 	.word	index@(_Z15printThreadInfov)
        /*0020*/ 	.word	0x00000010
.L_6:


//--------------------- .nv.compat                --------------------------
	.section	.nv.compat,"",@"SHT_CUDA_COMPAT_INFO"
	.align	4
        /*0000*/ 	.byte	0x02, 0x09, 0x00, 0x00, 0x02, 0x02, 0x01, 0x00, 0x02, 0x05, 0x05, 0x00, 0x03, 0x07, 0x01, 0x01
        /*0010*/ 	.byte	0x02, 0x03, 0x00, 0x00, 0x02, 0x06, 0x01, 0x00, 0x04, 0x0b, 0x08, 0x00, 0x09, 0x00, 0x00, 0x00
        /*0020*/ 	.byte	0x00, 0x00, 0x00, 0x00


//--------------------- .nv.info._Z15printThreadInfov --------------------------
	.section	.nv.info._Z15printThreadInfov,"",@"SHT_CUDA_INFO"
	.sectionflags	@""
	.align	4


	//----- nvinfo : EIATTR_CUDA_API_VERSION
	.align		4
        /*0000*/ 	.byte	0x04, 0x37
        /*0002*/ 	.short	(.L_8 - .L_7)
.L_7:
        /*0004*/ 	.word	0x00000082


	//----- nvinfo : EIATTR_SPARSE_MMA_MASK
	.align		4
.L_8:
        /*0008*/ 	.byte	0x03, 0x50
        /*000a*/ 	.short	0x0000


	//----- nvinfo : EIATTR_MAXREG_COUNT
	.align		4
        /*000c*/ 	.byte	0x03, 0x1b
        /*000e*/ 	.short	0x00ff


	//----- nvinfo : EIATTR_EXTERNS
	.align		4
        /*0010*/ 	.byte	0x04, 0x0f
        /*0012*/ 	.short	(.L_10 - .L_9)


	//   ....[0]....
	.align		4
.L_9:
        /*0014*/ 	.word	index@(vprintf)


	//----- nvinfo : EIATTR_MERCURY_ISA_VERSION
	.align		4
.L_10:
        /*0018*/ 	.byte	0x03, 0x5f
        /*001a*/ 	.short	0x0101


	//----- nvinfo : EIATTR_VRC_CTA_INIT_COUNT
	.align		4
        /*001c*/ 	.byte	0x02, 0x4a
	.zero		1
	.zero		1


	//----- nvinfo : EIATTR_SYSCALL_OFFSETS
	.align		4
        /*0020*/ 	.byte	0x04, 0x46
        /*0022*/ 	.short	(.L_12 - .L_11)


	//   ....[0]....
.L_11:
        /*0024*/ 	.word	0x00000120


	//----- nvinfo : EIATTR_EXIT_INSTR_OFFSETS
	.align		4
.L_12:
        /*0028*/ 	.byte	0x04, 0x1c
        /*002a*/ 	.short	(.L_14 - .L_13)


	//   ....[0]....
.L_13:
        /*002c*/ 	.word	0x00000130


	//----- nvinfo : EIATTR_SW_WAR
	.align		4
.L_14:
        /*0030*/ 	.byte	0x04, 0x36
        /*0032*/ 	.short	(.L_16 - .L_15)
.L_15:
        /*0034*/ 	.word	0x00000008
.L_16:


//--------------------- .nv.callgraph             --------------------------
	.section	.nv.callgraph,"",@"SHT_CUDA_CALLGRAPH"
	.align	4
	.sectionentsize	8
	.align		4
        /*0000*/ 	.word	0x00000000
	.align		4
        /*0004*/ 	.word	0xffffffff
	.align		4
        /*0008*/ 	.word	index@(_Z15printThreadInfov)
	.align		4
        /*000c*/ 	.word	index@(vprintf)
	.align		4
        /*0010*/ 	.word	0x00000000
	.align		4
        /*0014*/ 	.word	0xfffffffe
	.align		4
        /*0018*/ 	.word	0x00000000
	.align		4
        /*001c*/ 	.word	0xfffffffd
	.align		4
        /*0020*/ 	.word	0x00000000
	.align		4
        /*0024*/ 	.word	0xfffffffc


//--------------------- .nv.constant4             --------------------------
	.section	.nv.constant4,"a",@progbits
	.align	8
	.align		8
.nv.constant4:
        /*0000*/ 	.dword	vprintf
	.align		8
        /*0008*/ 	.dword	$str


//--------------------- .text._Z15printThreadInfov --------------------------
	.section	.text._Z15printThreadInfov,"ax",@progbits
	.align	128
        .global         _Z15printThreadInfov
        .type           _Z15printThreadInfov,@function
        .size           _Z15printThreadInfov,(.L_x_2 - _Z15printThreadInfov)
        .other          _Z15printThreadInfov,@"STO_CUDA_ENTRY STV_DEFAULT"
_Z15printThreadInfov:
.text._Z15printThreadInfov:
[----:B------:R-:W0:Y:S01]  /*0000*/  LDC R1, c[0x0][0x37c] ;  /* 0x0000df00ff017b82 */ /* 0x000e220000000800 */
[----:B------:R-:W1:Y:S01]  /*0010*/  S2R R8, SR_CTAID.X ;  /* 0x0000000000087919 */ /* 0x000e620000002500 */
[----:B------:R-:W2:Y:S01]  /*0020*/  LDCU UR5, c[0x0][0x2fc] ;  /* 0x00005f80ff0577ac */ /* 0x000ea20008000800 */
[----:B------:R-:W-:Y:S01]  /*0030*/  MOV R2, 0x0 ;  /* 0x0000000000027802 */ /* 0x000fe20000000f00 */
[----:B0-----:R-:W-:Y:S01]  /*0040*/  VIADD R1, R1, 0xfffffff0 ;  /* 0xfffffff001017836 */ /* 0x001fe20000000000 */
[----:B------:R-:W1:Y:S01]  /*0050*/  S2R R9, SR_TID.X ;  /* 0x0000000000097919 */ /* 0x000e620000002100 */
[----:B------:R-:W1:Y:S03]  /*0060*/  LDCU UR6, c[0x0][0x360] ;  /* 0x00006c00ff0677ac */ /* 0x000e660008000800 */
[----:B------:R-:W0:Y:S01]  /*0070*/  LDC.64 R2, c[0x4][R2] ;  /* 0x0100000002027b82 */ /* 0x000e220000000a00 */
[----:B------:R-:W3:Y:S02]  /*0080*/  LDCU UR4, c[0x0][0x2f8] ;  /* 0x00005f00ff0477ac */ /* 0x000ee40008000800 */
[----:B---3--:R-:W-:-:S05]  /*0090*/  IADD3 R6, P0, PT, R1, UR4, RZ ;  /* 0x0000000401067c10 */ /* 0x008fca000ff1e0ff */
[----:B--2---:R-:W-:Y:S02]  /*00a0*/  IMAD.X R7, RZ, RZ, UR5, P0 ;  /* 0x00000005ff077e24 */ /* 0x004fe400080e06ff */
[----:B-1----:R-:W-:Y:S01]  /*00b0*/  IMAD R0, R8, UR6, R9 ;  /* 0x0000000608007c24 */ /* 0x002fe2000f8e0209 */
[----:B------:R1:W-:Y:S01]  /*00c0*/  STL.64 [R1], R8 ;  /* 0x0000000801007387 */ /* 0x0003e20000100a00 */
[----:B------:R-:W2:Y:S03]  /*00d0*/  LDCU.64 UR6, c[0x4][0x8] ;  /* 0x01000100ff0677ac */ /* 0x000ea60008000a00 */
[----:B------:R1:W-:Y:S01]  /*00e0*/  STL [R1+0x8], R0 ;  /* 0x0000080001007387 */ /* 0x0003e20000100800 */
[----:B--2---:R-:W-:Y:S01]  /*00f0*/  IMAD.U32 R4, RZ, RZ, UR6 ;  /* 0x00000006ff047e24 */ /* 0x004fe2000f8e00ff */
[----:B01----:R-:W-:-:S07]  /*0100*/  MOV R5, UR7 ;  /* 0x0000000700057c02 */ /* 0x003fce0008000f00 */
[----:B------:R-:W-:-:S07]  /*0110*/  LEPC R20, `(.L_x_0) ;  /* 0x000000001014794e */ /* 0x000fce0000000000 */
[----:B------:R-:W-:Y:S05]  /*0120*/  CALL.ABS.NOINC R2 ;  /* 0x0000000002007343 */ /* 0x000fea0003c00000 */
.L_x_0:
[----:B------:R-:W-:Y:S05]  /*0130*/  EXIT ;  /* 0x000000000000794d */ /* 0x000fea0003800000 */
.L_x_1:
[----:B------:R-:W-:-:S00]  /*0140*/  BRA `(.L_x_1) ;  /* 0xfffffffc00fc7947 */ /* 0x000fc0000383ffff */
[----:B------:R-:W-:-:S00]  /*0150*/  NOP ;  /* 0x0000000000007918 */ /* 0x000fc00000000000 */
        /* <DEDUP_REMOVED lines=10> */
.L_x_2:


//--------------------- .nv.global.init           --------------------------
	.section	.nv.global.init,"aw",@progbits
.nv.global.init:
	.type		$str,@object
	.size		$str,(.L_0 - $str)
$str:
        /*0000*/ 	.byte	0x54, 0x68, 0x72, 0x65, 0x61, 0x64, 0x20, 0x62, 0x6c, 0x6f, 0x63, 0x6b, 0x49, 0x64, 0x78, 0x2e
        /*0010*/ 	.byte	0x78, 0x20, 0x3d, 0x20, 0x25, 0x64, 0x2c, 0x20, 0x74, 0x68, 0x72, 0x65, 0x61, 0x64, 0x49, 0x64
        /*0020*/ 	.byte	0x78, 0x2e, 0x78, 0x20, 0x3d, 0x20, 0x25, 0x64, 0x2c, 0x20, 0x67, 0x6c, 0x6f, 0x62, 0x61, 0x6c
        /*0030*/ 	.byte	0x20, 0x49, 0x44, 0x20, 0x3d, 0x20, 0x25, 0x64, 0x0a, 0x00
.L_0:


//--------------------- .nv.shared.reserved.0     --------------------------
	.section	.nv.shared.reserved.0,"aw",@nobits
	.weak		__nv_reservedSMEM_offset_0_alias
	.size		__nv_reservedSMEM_offset_0_alias, 0, 64
	.other		__nv_reservedSMEM_offset_0_alias,@"STO_CUDA_RESERVED_SHARED STV_DEFAULT"
__nv_reservedSMEM_offset_0_alias:
	.zero		0
	.zero		64


//--------------------- .nv.constant0._Z15printThreadInfov --------------------------
	.section	.nv.constant0._Z15printThreadInfov,"a",@progbits
	.sectionflags	@""
	.align	4
.nv.constant0._Z15printThreadInfov:
	.zero		896


//--------------------- SYMBOLS --------------------------

	.type		.nv.reservedSmem.offset0,@object
	.size		.nv.reservedSmem.offset0,0x4
	.type		vprintf,@function
